	.headerflags	@"EF_CUDA_TEXMODE_UNIFIED EF_CUDA_64BIT_ADDRESS EF_CUDA_ACCELERATORS EF_CUDA_SM90 EF_CUDA_VIRTUAL_SM(EF_CUDA_SM90)"
	.elftype	@"ET_EXEC"


//--------------------- .nv.info                  --------------------------
	.section	.nv.info,"",@"SHT_CUDA_INFO"
	.align	4


	//----- nvinfo : EIATTR_REGCOUNT
	.align		4
        /*0000*/ 	.byte	0x04, 0x2f
        /*0002*/ 	.short	(.L_1 - .L_0)
	.align		4
.L_0:
        /*0004*/ 	.word	index@(triton_poi_fused_addmm_relu_threshold_backward_10)
        /*0008*/ 	.word	0x0000000c


	//----- nvinfo : EIATTR_MIN_STACK_SIZE
	.align		4
.L_1:
        /*000c*/ 	.byte	0x04, 0x12
        /*000e*/ 	.short	(.L_3 - .L_2)
	.align		4
.L_2:
        /*0010*/ 	.word	index@(triton_poi_fused_addmm_relu_threshold_backward_10)
        /*0014*/ 	.word	0x00000000


	//----- nvinfo : EIATTR_FRAME_SIZE
	.align		4
.L_3:
        /*0018*/ 	.byte	0x04, 0x11
        /*001a*/ 	.short	(.L_5 - .L_4)
	.align		4
.L_4:
        /*001c*/ 	.word	index@(triton_poi_fused_addmm_relu_threshold_backward_10)
        /*0020*/ 	.word	0x00000000


	//----- nvinfo : EIATTR_MIN_STACK_SIZE
	.align		4
.L_5:
        /*0024*/ 	.byte	0x04, 0x12
        /*0026*/ 	.short	(.L_7 - .L_6)
	.align		4
.L_6:
        /*0028*/ 	.word	index@(triton_poi_fused_addmm_relu_threshold_backward_10)
        /*002c*/ 	.word	0x00000000
.L_7:


//--------------------- .nv.info.triton_poi_fused_addmm_relu_threshold_backward_10 --------------------------
	.section	.nv.info.triton_poi_fused_addmm_relu_threshold_backward_10,"",@"SHT_CUDA_INFO"
	.sectionflags	@""
	.align	4


	//----- nvinfo : EIATTR_CUDA_API_VERSION
	.align		4
        /*0000*/ 	.byte	0x04, 0x37
        /*0002*/ 	.short	(.L_9 - .L_8)
.L_8:
        /*0004*/ 	.word	0x0000007c


	//----- nvinfo : EIATTR_KPARAM_INFO
	.align		4
.L_9:
        /*0008*/ 	.byte	0x04, 0x17
        /*000a*/ 	.short	(.L_11 - .L_10)
.L_10:
        /*000c*/ 	.word	0x00000000
        /*0010*/ 	.short	0x0003
        /*0012*/ 	.short	0x0018
        /*0014*/ 	.byte	0x00, 0xf0, 0x11, 0x00


	//----- nvinfo : EIATTR_KPARAM_INFO
	.align		4
.L_11:
        /*0018*/ 	.byte	0x04, 0x17
        /*001a*/ 	.short	(.L_13 - .L_12)
.L_12:
        /*001c*/ 	.word	0x00000000
        /*0020*/ 	.short	0x0002
        /*0022*/ 	.short	0x0010
        /*0024*/ 	.byte	0x00, 0xf4, 0x21, 0x00


	//----- nvinfo : EIATTR_KPARAM_INFO
	.align		4
.L_13:
        /*0028*/ 	.byte	0x04, 0x17
        /*002a*/ 	.short	(.L_15 - .L_14)
.L_14:
        /*002c*/ 	.word	0x00000000
        /*0030*/ 	.short	0x0001
        /*0032*/ 	.short	0x0008
        /*0034*/ 	.byte	0x00, 0xf4, 0x21, 0x00


	//----- nvinfo : EIATTR_KPARAM_INFO
	.align		4
.L_15:
        /*0038*/ 	.byte	0x04, 0x17
        /*003a*/ 	.short	(.L_17 - .L_16)
.L_16:
        /*003c*/ 	.word	0x00000000
        /*0040*/ 	.short	0x0000
        /*0042*/ 	.short	0x0000
        /*0044*/ 	.byte	0x00, 0xf4, 0x21, 0x00


	//----- nvinfo : EIATTR_SPARSE_MMA_MASK
	.align		4
.L_17:
        /*0048*/ 	.byte	0x03, 0x50
        /*004a*/ 	.short	0x0000


	//----- nvinfo : EIATTR_MAXREG_COUNT
	.align		4
        /*004c*/ 	.byte	0x03, 0x1b
        /*004e*/ 	.short	0x00ff


	//----- nvinfo : EIATTR_EXIT_INSTR_OFFSETS
	.align		4
        /*0050*/ 	.byte	0x04, 0x1c
        /*0052*/ 	.short	(.L_19 - .L_18)


	//   ....[0]....
.L_18:
        /*0054*/ 	.word	0x000001a0


	//----- nvinfo : EIATTR_REQNTID
	.align		4
.L_19:
        /*0058*/ 	.byte	0x04, 0x10
        /*005a*/ 	.short	(.L_21 - .L_20)
.L_20:
        /*005c*/ 	.word	0x00000080
        /*0060*/ 	.word	0x00000001
        /*0064*/ 	.word	0x00000001


	//----- nvinfo : EIATTR_CBANK_PARAM_SIZE
	.align		4
.L_21:
        /*0068*/ 	.byte	0x03, 0x19
        /*006a*/ 	.short	0x001c


	//----- nvinfo : EIATTR_PARAM_CBANK
	.align		4
        /*006c*/ 	.byte	0x04, 0x0a
        /*006e*/ 	.short	(.L_23 - .L_22)
	.align		4
.L_22:
        /*0070*/ 	.word	index@(.nv.constant0.triton_poi_fused_addmm_relu_threshold_backward_10)
        /*0074*/ 	.short	0x0210
        /*0076*/ 	.short	0x001c


	//----- nvinfo : EIATTR_SW_WAR
	.align		4
.L_23:
        /*0078*/ 	.byte	0x04, 0x36
        /*007a*/ 	.short	(.L_25 - .L_24)
.L_24:
        /*007c*/ 	.word	0x00000008
.L_25:


//--------------------- .nv.callgraph             --------------------------
	.section	.nv.callgraph,"",@"SHT_CUDA_CALLGRAPH"
	.align	4
	.sectionentsize	8
	.align		4
        /*0000*/ 	.word	0x00000000
	.align		4
        /*0004*/ 	.word	0xffffffff
	.align		4
        /*0008*/ 	.word	0x00000000
	.align		4
        /*000c*/ 	.word	0xfffffffe
	.align		4
        /*0010*/ 	.word	0x00000000
	.align		4
        /*0014*/ 	.word	0xfffffffd
	.align		4
        /*0018*/ 	.word	0x00000000
	.align		4
        /*001c*/ 	.word	0xfffffffc


//--------------------- .text.triton_poi_fused_addmm_relu_threshold_backward_10 --------------------------
	.section	.text.triton_poi_fused_addmm_relu_threshold_backward_10,"ax",@progbits
	.align	128
        .global         triton_poi_fused_addmm_relu_threshold_backward_10
        .type           triton_poi_fused_addmm_relu_threshold_backward_10,@function
        .size           triton_poi_fused_addmm_relu_threshold_backward_10,(.L_x_1 - triton_poi_fused_addmm_relu_threshold_backward_10)
        .other          triton_poi_fused_addmm_relu_threshold_backward_10,@"STO_CUDA_ENTRY STV_DEFAULT"
triton_poi_fused_addmm_relu_threshold_backward_10:
.text.triton_poi_fused_addmm_relu_threshold_backward_10:
[----:B------:R-:W-:Y:S01]  /*0000*/  LDC R1, c[0x0][0x28] ;  /* 0x00000a00ff017b82 */ /* 0x000fe20000000800 */
[----:B------:R-:W1:Y:S07]  /*0010*/  S2R R0, SR_TID.X ;  /* 0x0000000000007919 */ /* 0x000e6e0000002100 */
[----:B------:R-:W2:Y:S01]  /*0020*/  LDC.64 R2, c[0x0][0x210] ;  /* 0x00008400ff027b82 */ /* 0x000ea20000000a00 */
[----:B------:R-:W-:Y:S01]  /*0030*/  ULDC.64 UR4, c[0x0][0x208] ;  /* 0x0000820000047ab9 */ /* 0x000fe20000000a00 */
[----:B------:R-:W-:Y:S01]  /*0040*/  ULDC.64 UR6, c[0x0][0x220] ;  /* 0x0000880000067ab9 */ /* 0x000fe20000000a00 */
[----:B------:R-:W3:Y:S05]  /*0050*/  S2R R7, SR_CTAID.X ;  /* 0x0000000000077919 */ /* 0x000eea0000002500 */
[----:B------:R-:W4:Y:S01]  /*0060*/  LDC.64 R4, c[0x0][0x218] ;  /* 0x00008600ff047b82 */ /* 0x000f220000000a00 */
[----:B-1----:R-:W-:-:S02]  /*0070*/  LOP3.LUT R0, R0, 0x7f, RZ, 0xc0, !PT ;  /* 0x0000007f00007812 */ /* 0x002fc400078ec0ff */
[----:B---3--:R-:W-:-:S03]  /*0080*/  SHF.R.S32.HI R6, RZ, 0x18, R7 ;  /* 0x00000018ff067819 */ /* 0x008fc60000011407 */
[----:B------:R-:W-:Y:S01]  /*0090*/  IMAD R7, R7, 0x80, R0 ;  /* 0x0000008007077824 */ /* 0x000fe200078e0200 */
[----:B------:R-:W-:-:S03]  /*00a0*/  SGXT R0, R6, 0x1 ;  /* 0x000000010600781a */ /* 0x000fc60000000200 */
[----:B--2---:R-:W-:Y:S01]  /*00b0*/  IMAD.WIDE R2, R7, 0x4, R2 ;  /* 0x0000000407027825 */ /* 0x004fe200078e0202 */
[----:B------:R-:W-:-:S05]  /*00c0*/  LEA.HI R0, R0, R7, RZ, 0xa ;  /* 0x0000000700007211 */ /* 0x000fca00078f50ff */
[----:B------:R-:W2:Y:S01]  /*00d0*/  LDG.E R2, desc[UR4][R2.64] ;  /* 0x0000000402027981 */ /* 0x000ea2000c1e1900 */
[----:B------:R-:W-:-:S05]  /*00e0*/  LOP3.LUT R0, R0, 0xfffffc00, RZ, 0xc0, !PT ;  /* 0xfffffc0000007812 */ /* 0x000fca00078ec0ff */
[----:B------:R-:W-:-:S04]  /*00f0*/  IMAD.IADD R9, R7, 0x1, -R0 ;  /* 0x0000000107097824 */ /* 0x000fc800078e0a00 */
[----:B----4-:R-:W-:-:S06]  /*0100*/  IMAD.WIDE R4, R9, 0x4, R4 ;  /* 0x0000000409047825 */ /* 0x010fcc00078e0204 */
[----:B------:R-:W2:Y:S01]  /*0110*/  LDG.E.EL R5, desc[UR4][R4.64] ;  /* 0x0000000404057981 */ /* 0x000ea2000c2e1900 */
[----:B------:R-:W-:-:S04]  /*0120*/  IADD3 R6, P1, R7, UR6, RZ ;  /* 0x0000000607067c10 */ /* 0x000fc8000ff3e0ff */
[----:B------:R-:W-:Y:S01]  /*0130*/  LEA.HI.X.SX32 R7, R7, UR7, 0x1, P1 ;  /* 0x0000000707077c11 */ /* 0x000fe200088f0eff */
[C---:B--2---:R-:W-:Y:S01]  /*0140*/  FADD R0, R2.reuse, R5 ;  /* 0x0000000502007221 */ /* 0x044fe20000000000 */
[----:B------:R-:W-:-:S04]  /*0150*/  FSETP.GEU.AND P0, PT, R2, -R5, PT ;  /* 0x800000050200720b */ /* 0x000fc80003f0e000 */
[----:B------:R-:W-:-:S04]  /*0160*/  FSEL R0, R0, RZ, P0 ;  /* 0x000000ff00007208 */ /* 0x000fc80000000000 */
[----:B------:R-:W-:-:S04]  /*0170*/  FSETP.GTU.AND P0, PT, R0, RZ, PT ;  /* 0x000000ff0000720b */ /* 0x000fc80003f0c000 */
[----:B------:R-:W-:-:S05]  /*0180*/  SEL R9, RZ, 0x1, P0 ;  /* 0x00000001ff097807 */ /* 0x000fca0000000000 */
[----:B------:R-:W-:Y:S01]  /*0190*/  STG.E.U8 desc[UR4][R6.64], R9 ;  /* 0x0000000906007986 */ /* 0x000fe2000c101104 */
[----:B------:R-:W-:Y:S05]  /*01a0*/  EXIT ;  /* 0x000000000000794d */ /* 0x000fea0003800000 */
.L_x_0:
[----:B------:R-:W-:-:S00]  /*01b0*/  BRA `(.L_x_0) ;  /* 0xfffffffc00fc7947 */ /* 0x000fc0000383ffff */
[----:B------:R-:W-:-:S00]  /*01c0*/  NOP ;  /* 0x0000000000007918 */ /* 0x000fc00000000000 */
        /* <DEDUP_REMOVED lines=11> */
.L_x_1:


//--------------------- .nv.constant0.triton_poi_fused_addmm_relu_threshold_backward_10 --------------------------
	.section	.nv.constant0.triton_poi_fused_addmm_relu_threshold_backward_10,"a",@progbits
	.sectionflags	@""
	.align	4
.nv.constant0.triton_poi_fused_addmm_relu_threshold_backward_10:
	.zero		556
